//
// Generated by NVIDIA NVVM Compiler
//
// Compiler Build ID: CL-36424714
// Cuda compilation tools, release 13.0, V13.0.88
// Based on NVVM 20.0.0
//

.version 9.0
.target sm_100
.address_size 64

	// .globl	_Z11adjustValuePfiffff

.visible .entry _Z11adjustValuePfiffff(
	.param .u64 .ptr .align 1 _Z11adjustValuePfiffff_param_0,
	.param .u32 _Z11adjustValuePfiffff_param_1,
	.param .f32 _Z11adjustValuePfiffff_param_2,
	.param .f32 _Z11adjustValuePfiffff_param_3,
	.param .f32 _Z11adjustValuePfiffff_param_4,
	.param .f32 _Z11adjustValuePfiffff_param_5
)
{
	.reg .pred 	%p<10>;
	.reg .b32 	%r<12>;
	.reg .b32 	%f<13>;
	.reg .b64 	%rd<5>;

	ld.param.u64 	%rd2, [_Z11adjustValuePfiffff_param_0];
	ld.param.u32 	%r3, [_Z11adjustValuePfiffff_param_1];
	ld.param.f32 	%f5, [_Z11adjustValuePfiffff_param_2];
	ld.param.f32 	%f6, [_Z11adjustValuePfiffff_param_3];
	ld.param.f32 	%f7, [_Z11adjustValuePfiffff_param_4];
	ld.param.f32 	%f8, [_Z11adjustValuePfiffff_param_5];
	mov.u32 	%r4, %tid.x;
	mov.u32 	%r5, %ctaid.x;
	mov.u32 	%r6, %ntid.x;
	mad.lo.s32 	%r1, %r5, %r6, %r4;
	mul.lo.s32 	%r7, %r3, 3;
	setp.ge.s32 	%p1, %r1, %r7;
	mul.hi.s32 	%r8, %r1, 1431655766;
	shr.u32 	%r9, %r8, 31;
	add.s32 	%r10, %r8, %r9;
	mul.lo.s32 	%r11, %r10, 3;
	sub.s32 	%r2, %r1, %r11;
	setp.eq.s32 	%p2, %r2, 2;
	or.pred  	%p3, %p2, %p1;
	@%p3 bra 	$L__BB0_7;
	setp.ne.s32 	%p4, %r2, 0;
	setp.geu.f32 	%p5, %f5, 0f00000000;
	cvta.to.global.u64 	%rd3, %rd2;
	mul.wide.s32 	%rd4, %r1, 4;
	add.s64 	%rd1, %rd3, %rd4;
	or.pred  	%p6, %p4, %p5;
	@%p6 bra 	$L__BB0_3;
	ld.global.f32 	%f10, [%rd1];
	sub.f32 	%f12, %f10, %f5;
	bra.uni 	$L__BB0_6;
$L__BB0_3:
	setp.eq.s32 	%p7, %r2, 1;
	setp.lt.f32 	%p8, %f6, 0f00000000;
	and.pred  	%p9, %p7, %p8;
	@%p9 bra 	$L__BB0_5;
	ld.global.f32 	%f12, [%rd1];
	bra.uni 	$L__BB0_6;
$L__BB0_5:
	ld.global.f32 	%f9, [%rd1];
	sub.f32 	%f12, %f9, %f6;
$L__BB0_6:
	fma.rn.f32 	%f11, %f8, %f12, %f7;
	st.global.f32 	[%rd1], %f11;
$L__BB0_7:
	ret;

}


// ===== COMPILED SASS (sm_100) =====

	.target	sm_100

	.elftype	@"ET_EXEC"


//--------------------- .note.nv.tkinfo           --------------------------
	.section	.note.nv.tkinfo,"",@"SHT_NOTE"
	.sectionflags	@"SHF_NOTE_NV_TKINFO"
	.tkinfo
        /*0018*/ 	.word	0x00000002
        /*0030*/ 	.string	""
        /*0030*/ 	.string	"ptxas"
        /*0030*/ 	.string	"Cuda compilation tools, release 13.0, V13.0.88"
        /*0030*/ 	.string	"Build cuda_13.0.r13.0/compiler.36424714_0"
        /*0030*/ 	.string	"-arch sm_100 -m 64 "



//--------------------- .note.nv.cuinfo           --------------------------
	.section	.note.nv.cuinfo,"",@"SHT_NOTE"
	.sectionflags	@"SHF_NOTE_NV_CUINFO"
        /*0018*/ 	.short	0x0002
        /*001a*/ 	.short	0x0064
        /*001c*/ 	.short	0x0082
	.zero		2


//--------------------- .nv.info                  --------------------------
	.section	.nv.info,"",@"SHT_CUDA_INFO"
	.align	4


	//----- nvinfo : EIATTR_REGCOUNT
	.align		4
        /*0000*/ 	.byte	0x04, 0x2f
        /*0002*/ 	.short	(.L_1 - .L_0)
	.align		4
.L_0:
        /*0004*/ 	.word	index@(_Z11adjustValuePfiffff)
        /*0008*/ 	.word	0x00000008


	//----- nvinfo : EIATTR_FRAME_SIZE
	.align		4
.L_1:
        /*000c*/ 	.byte	0x04, 0x11
        /*000e*/ 	.short	(.L_3 - .L_2)
	.align		4
.L_2:
        /*0010*/ 	.word	index@(_Z11adjustValuePfiffff)
        /*0014*/ 	.word	0x00000000


	//----- nvinfo : EIATTR_MIN_STACK_SIZE
	.align		4
.L_3:
        /*0018*/ 	.byte	0x04, 0x12
        /*001a*/ 	.short	(.L_5 - .L_4)
	.align		4
.L_4:
        /*001c*/ 	.word	index@(_Z11adjustValuePfiffff)
        /*0020*/ 	.word	0x00000000
.L_5:


//--------------------- .nv.compat                --------------------------
	.section	.nv.compat,"",@"SHT_CUDA_COMPAT_INFO"
	.align	4
        /*0000*/ 	.byte	0x02, 0x09, 0x00, 0x00, 0x02, 0x02, 0x01, 0x00, 0x02, 0x05, 0x05, 0x00, 0x03, 0x07, 0x01, 0x01
        /*0010*/ 	.byte	0x02, 0x03, 0x00, 0x00, 0x02, 0x06, 0x01, 0x00, 0x04, 0x0b, 0x08, 0x00, 0x09, 0x00, 0x00, 0x00
        /*0020*/ 	.byte	0x00, 0x00, 0x00, 0x00


//--------------------- .nv.info._Z11adjustValuePfiffff --------------------------
	.section	.nv.info._Z11adjustValuePfiffff,"",@"SHT_CUDA_INFO"
	.sectionflags	@""
	.align	4


	//----- nvinfo : EIATTR_CUDA_API_VERSION
	.align		4
        /*0000*/ 	.byte	0x04, 0x37
        /*0002*/ 	.short	(.L_7 - .L_6)
.L_6:
        /*0004*/ 	.word	0x00000082


	//----- nvinfo : EIATTR_KPARAM_INFO
	.align		4
.L_7:
        /*0008*/ 	.byte	0x04, 0x17
        /*000a*/ 	.short	(.L_9 - .L_8)
.L_8:
        /*000c*/ 	.word	0x00000000
        /*0010*/ 	.short	0x0005
        /*0012*/ 	.short	0x0018
        /*0014*/ 	.byte	0x00, 0xf0, 0x11, 0x00


	//----- nvinfo : EIATTR_KPARAM_INFO
	.align		4
.L_9:
        /*0018*/ 	.byte	0x04, 0x17
        /*001a*/ 	.short	(.L_11 - .L_10)
.L_10:
        /*001c*/ 	.word	0x00000000
        /*0020*/ 	.short	0x0004
        /*0022*/ 	.short	0x0014
        /*0024*/ 	.byte	0x00, 0xf0, 0x11, 0x00


	//----- nvinfo : EIATTR_KPARAM_INFO
	.align		4
.L_11:
        /*0028*/ 	.byte	0x04, 0x17
        /*002a*/ 	.short	(.L_13 - .L_12)
.L_12:
        /*002c*/ 	.word	0x00000000
        /*0030*/ 	.short	0x0003
        /*0032*/ 	.short	0x0010
        /*0034*/ 	.byte	0x00, 0xf0, 0x11, 0x00


	//----- nvinfo : EIATTR_KPARAM_INFO
	.align		4
.L_13:
        /*0038*/ 	.byte	0x04, 0x17
        /*003a*/ 	.short	(.L_15 - .L_14)
.L_14:
        /*003c*/ 	.word	0x00000000
        /*0040*/ 	.short	0x0002
        /*0042*/ 	.short	0x000c
        /*0044*/ 	.byte	0x00, 0xf0, 0x11, 0x00


	//----- nvinfo : EIATTR_KPARAM_INFO
	.align		4
.L_15:
        /*0048*/ 	.byte	0x04, 0x17
        /*004a*/ 	.short	(.L_17 - .L_16)
.L_16:
        /*004c*/ 	.word	0x00000000
        /*0050*/ 	.short	0x0001
        /*0052*/ 	.short	0x0008
        /*0054*/ 	.byte	0x00, 0xf0, 0x11, 0x00


	//----- nvinfo : EIATTR_KPARAM_INFO
	.align		4
.L_17:
        /*0058*/ 	.byte	0x04, 0x17
        /*005a*/ 	.short	(.L_19 - .L_18)
.L_18:
        /*005c*/ 	.word	0x00000000
        /*0060*/ 	.short	0x0000
        /*0062*/ 	.short	0x0000
        /*0064*/ 	.byte	0x00, 0xf5, 0x21, 0x00


	//----- nvinfo : EIATTR_SPARSE_MMA_MASK
	.align		4
.L_19:
        /*0068*/ 	.byte	0x03, 0x50
        /*006a*/ 	.short	0x0000


	//----- nvinfo : EIATTR_MAXREG_COUNT
	.align		4
        /*006c*/ 	.byte	0x03, 0x1b
        /*006e*/ 	.short	0x00ff


	//----- nvinfo : EIATTR_MERCURY_ISA_VERSION
	.align		4
        /*0070*/ 	.byte	0x03, 0x5f
        /*0072*/ 	.short	0x0101


	//----- nvinfo : EIATTR_VRC_CTA_INIT_COUNT
	.align		4
        /*0074*/ 	.byte	0x02, 0x4a
	.zero		1
	.zero		1


	//----- nvinfo : EIATTR_EXIT_INSTR_OFFSETS
	.align		4
        /*0078*/ 	.byte	0x04, 0x1c
        /*007a*/ 	.short	(.L_21 - .L_20)


	//   ....[0]....
.L_20:
        /*007c*/ 	.word	0x000000c0


	//   ....[1]....
        /*0080*/ 	.word	0x00000230


	//----- nvinfo : EIATTR_CRS_STACK_SIZE
	.align		4
.L_21:
        /*0084*/ 	.byte	0x04, 0x1e
        /*0086*/ 	.short	(.L_23 - .L_22)
.L_22:
        /*0088*/ 	.word	0x00000000


	//----- nvinfo : EIATTR_CBANK_PARAM_SIZE
	.align		4
.L_23:
        /*008c*/ 	.byte	0x03, 0x19
        /*008e*/ 	.short	0x001c


	//----- nvinfo : EIATTR_PARAM_CBANK
	.align		4
        /*0090*/ 	.byte	0x04, 0x0a
        /*0092*/ 	.short	(.L_25 - .L_24)
	.align		4
.L_24:
        /*0094*/ 	.word	index@(.nv.constant0._Z11adjustValuePfiffff)
        /*0098*/ 	.short	0x0380
        /*009a*/ 	.short	0x001c


	//----- nvinfo : EIATTR_SW_WAR
	.align		4
.L_25:
        /*009c*/ 	.byte	0x04, 0x36
        /*009e*/ 	.short	(.L_27 - .L_26)
.L_26:
        /*00a0*/ 	.word	0x00000008
.L_27:


//--------------------- .nv.callgraph             --------------------------
	.section	.nv.callgraph,"",@"SHT_CUDA_CALLGRAPH"
	.align	4
	.sectionentsize	8
	.align		4
        /*0000*/ 	.word	0x00000000
	.align		4
        /*0004*/ 	.word	0xffffffff
	.align		4
        /*0008*/ 	.word	0x00000000
	.align		4
        /*000c*/ 	.word	0xfffffffe
	.align		4
        /*0010*/ 	.word	0x00000000
	.align		4
        /*0014*/ 	.word	0xfffffffd
	.align		4
        /*0018*/ 	.word	0x00000000
	.align		4
        /*001c*/ 	.word	0xfffffffc


//--------------------- .text._Z11adjustValuePfiffff --------------------------
	.section	.text._Z11adjustValuePfiffff,"ax",@progbits
	.align	128
        .global         _Z11adjustValuePfiffff
        .type           _Z11adjustValuePfiffff,@function
        .size           _Z11adjustValuePfiffff,(.L_x_4 - _Z11adjustValuePfiffff)
        .other          _Z11adjustValuePfiffff,@"STO_CUDA_ENTRY STV_DEFAULT"
_Z11adjustValuePfiffff:
.text._Z11adjustValuePfiffff:
[----:B------:R-:W-:Y:S01]  /*0000*/  LDC R1, c[0x0][0x37c] ;  /* 0x0000df00ff017b82 */ /* 0x000fe20000000800 */
[----:B------:R-:W0:Y:S07]  /*0010*/  S2R R5, SR_TID.X ;  /* 0x0000000000057919 */ /* 0x000e2e0000002100 */
[----:B------:R-:W0:Y:S01]  /*0020*/  S2UR UR5, SR_CTAID.X ;  /* 0x00000000000579c3 */ /* 0x000e220000002500 */
[----:B------:R-:W1:Y:S07]  /*0030*/  LDCU UR4, c[0x0][0x388] ;  /* 0x00007100ff0477ac */ /* 0x000e6e0008000800 */
[----:B------:R-:W0:Y:S01]  /*0040*/  LDC R0, c[0x0][0x360] ;  /* 0x0000d800ff007b82 */ /* 0x000e220000000800 */
[----:B-1----:R-:W-:Y:S01]  /*0050*/  UIMAD UR4, UR4, 0x3, URZ ;  /* 0x00000003040478a4 */ /* 0x002fe2000f8e02ff */
[----:B0-----:R-:W-:-:S04]  /*0060*/  IMAD R5, R0, UR5, R5 ;  /* 0x0000000500057c24 */ /* 0x001fc8000f8e0205 */
[C---:B------:R-:W-:Y:S01]  /*0070*/  IMAD.HI R0, R5.reuse, 0x55555556, RZ ;  /* 0x5555555605007827 */ /* 0x040fe200078e02ff */
[----:B------:R-:W-:-:S04]  /*0080*/  ISETP.GE.AND P0, PT, R5, UR4, PT ;  /* 0x0000000405007c0c */ /* 0x000fc8000bf06270 */
[----:B------:R-:W-:-:S05]  /*0090*/  LEA.HI R0, R0, R0, RZ, 0x1 ;  /* 0x0000000000007211 */ /* 0x000fca00078f08ff */
[----:B------:R-:W-:-:S05]  /*00a0*/  IMAD R0, R0, -0x3, R5 ;  /* 0xfffffffd00007824 */ /* 0x000fca00078e0205 */
[----:B------:R-:W-:-:S13]  /*00b0*/  ISETP.EQ.OR P0, PT, R0, 0x2, P0 ;  /* 0x000000020000780c */ /* 0x000fda0000702670 */
[----:B------:R-:W-:Y:S05]  /*00c0*/  @P0 EXIT ;  /* 0x000000000000094d */ /* 0x000fea0003800000 */
[----:B------:R-:W0:Y:S01]  /*00d0*/  LDCU UR6, c[0x0][0x38c] ;  /* 0x00007180ff0677ac */ /* 0x000e220008000800 */
[----:B------:R-:W1:Y:S01]  /*00e0*/  LDC.64 R2, c[0x0][0x380] ;  /* 0x0000e000ff027b82 */ /* 0x000e620000000a00 */
[----:B------:R-:W-:Y:S01]  /*00f0*/  BSSY.RECONVERGENT B0, `(.L_x_0) ;  /* 0x000000f000007945 */ /* 0x000fe20003800200 */
[----:B------:R-:W2:Y:S01]  /*0100*/  LDCU.64 UR4, c[0x0][0x358] ;  /* 0x00006b00ff0477ac */ /* 0x000ea20008000a00 */
[----:B0-----:R-:W-:-:S04]  /*0110*/  FSETP.LEU.AND P0, PT, RZ, UR6, PT ;  /* 0x00000006ff007c0b */ /* 0x001fc8000bf0b000 */
[----:B------:R-:W-:Y:S01]  /*0120*/  ISETP.NE.OR P0, PT, R0, RZ, P0 ;  /* 0x000000ff0000720c */ /* 0x000fe20000705670 */
[----:B-1----:R-:W-:-:S12]  /*0130*/  IMAD.WIDE R2, R5, 0x4, R2 ;  /* 0x0000000405027825 */ /* 0x002fd800078e0202 */
[----:B--2---:R-:W-:Y:S05]  /*0140*/  @P0 BRA `(.L_x_1) ;  /* 0x00000000000c0947 */ /* 0x004fea0003800000 */
[----:B------:R-:W2:Y:S02]  /*0150*/  LDG.E R0, desc[UR4][R2.64] ;  /* 0x0000000402007981 */ /* 0x000ea4000c1e1900 */
[----:B--2---:R-:W-:Y:S01]  /*0160*/  FADD R0, R0, -UR6 ;  /* 0x8000000600007e21 */ /* 0x004fe20008000000 */
[----:B------:R-:W-:Y:S06]  /*0170*/  BRA `(.L_x_2) ;  /* 0x0000000000187947 */ /* 0x000fec0003800000 */
.L_x_1:
[----:B------:R-:W2:Y:S01]  /*0180*/  LDG.E R4, desc[UR4][R2.64] ;  /* 0x0000000402047981 */ /* 0x000ea2000c1e1900 */
[----:B------:R-:W0:Y:S02]  /*0190*/  LDCU UR7, c[0x0][0x390] ;  /* 0x00007200ff0777ac */ /* 0x000e240008000800 */
[----:B0-----:R-:W-:-:S04]  /*01a0*/  FSETP.LEU.AND P0, PT, RZ, UR7, PT ;  /* 0x00000007ff007c0b */ /* 0x001fc8000bf0b000 */
[----:B------:R-:W-:-:S13]  /*01b0*/  ISETP.EQ.AND P0, PT, R0, 0x1, !P0 ;  /* 0x000000010000780c */ /* 0x000fda0004702270 */
[----:B--2---:R-:W-:Y:S01]  /*01c0*/  @!P0 MOV R0, R4 ;  /* 0x0000000400008202 */ /* 0x004fe20000000f00 */
[----:B------:R-:W-:-:S07]  /*01d0*/  @P0 FADD R0, R4, -UR7 ;  /* 0x8000000704000e21 */ /* 0x000fce0008000000 */
.L_x_2:
[----:B------:R-:W-:Y:S05]  /*01e0*/  BSYNC.RECONVERGENT B0 ;  /* 0x0000000000007941 */ /* 0x000fea0003800200 */
.L_x_0:
[----:B------:R-:W0:Y:S01]  /*01f0*/  LDC R5, c[0x0][0x394] ;  /* 0x0000e500ff057b82 */ /* 0x000e220000000800 */
[----:B------:R-:W0:Y:S02]  /*0200*/  LDCU UR7, c[0x0][0x398] ;  /* 0x00007300ff0777ac */ /* 0x000e240008000800 */
[----:B0-----:R-:W-:-:S05]  /*0210*/  FFMA R5, R0, UR7, R5 ;  /* 0x0000000700057c23 */ /* 0x001fca0008000005 */
[----:B------:R-:W-:Y:S01]  /*0220*/  STG.E desc[UR4][R2.64], R5 ;  /* 0x0000000502007986 */ /* 0x000fe2000c101904 */
[----:B------:R-:W-:Y:S05]  /*0230*/  EXIT ;  /* 0x000000000000794d */ /* 0x000fea0003800000 */
.L_x_3:
[----:B------:R-:W-:-:S00]  /*0240*/  BRA `(.L_x_3) ;  /* 0xfffffffc00fc7947 */ /* 0x000fc0000383ffff */
[----:B------:R-:W-:-:S00]  /*0250*/  NOP ;  /* 0x0000000000007918 */ /* 0x000fc00000000000 */
        /* <DEDUP_REMOVED lines=10> */
.L_x_4:


//--------------------- .nv.shared.reserved.0     --------------------------
	.section	.nv.shared.reserved.0,"aw",@nobits
	.weak		__nv_reservedSMEM_offset_0_alias
	.size		__nv_reservedSMEM_offset_0_alias, 0, 64
	.other		__nv_reservedSMEM_offset_0_alias,@"STO_CUDA_RESERVED_SHARED STV_DEFAULT"
__nv_reservedSMEM_offset_0_alias:
	.zero		0
	.zero		64


//--------------------- .nv.constant0._Z11adjustValuePfiffff --------------------------
	.section	.nv.constant0._Z11adjustValuePfiffff,"a",@progbits
	.sectionflags	@""
	.align	4
.nv.constant0._Z11adjustValuePfiffff:
	.zero		924


//--------------------- SYMBOLS --------------------------

	.type		.nv.reservedSmem.offset0,@object
	.size		.nv.reservedSmem.offset0,0x4
